	.headerflags	@"EF_CUDA_TEXMODE_UNIFIED EF_CUDA_64BIT_ADDRESS EF_CUDA_ACCELERATORS EF_CUDA_SM90 EF_CUDA_VIRTUAL_SM(EF_CUDA_SM90)"
	.elftype	@"ET_EXEC"


//--------------------- .nv.info                  --------------------------
	.section	.nv.info,"",@"SHT_CUDA_INFO"
	.align	4


	//----- nvinfo : EIATTR_REGCOUNT
	.align		4
        /*0000*/ 	.byte	0x04, 0x2f
        /*0002*/ 	.short	(.L_1 - .L_0)
	.align		4
.L_0:
        /*0004*/ 	.word	index@(triton_poi_fused_avg_pool2d_convolution_2)
        /*0008*/ 	.word	0x0000000e


	//----- nvinfo : EIATTR_MIN_STACK_SIZE
	.align		4
.L_1:
        /*000c*/ 	.byte	0x04, 0x12
        /*000e*/ 	.short	(.L_3 - .L_2)
	.align		4
.L_2:
        /*0010*/ 	.word	index@(triton_poi_fused_avg_pool2d_convolution_2)
        /*0014*/ 	.word	0x00000000


	//----- nvinfo : EIATTR_FRAME_SIZE
	.align		4
.L_3:
        /*0018*/ 	.byte	0x04, 0x11
        /*001a*/ 	.short	(.L_5 - .L_4)
	.align		4
.L_4:
        /*001c*/ 	.word	index@(triton_poi_fused_avg_pool2d_convolution_2)
        /*0020*/ 	.word	0x00000000


	//----- nvinfo : EIATTR_MIN_STACK_SIZE
	.align		4
.L_5:
        /*0024*/ 	.byte	0x04, 0x12
        /*0026*/ 	.short	(.L_7 - .L_6)
	.align		4
.L_6:
        /*0028*/ 	.word	index@(triton_poi_fused_avg_pool2d_convolution_2)
        /*002c*/ 	.word	0x00000000
.L_7:


//--------------------- .nv.info.triton_poi_fused_avg_pool2d_convolution_2 --------------------------
	.section	.nv.info.triton_poi_fused_avg_pool2d_convolution_2,"",@"SHT_CUDA_INFO"
	.sectionflags	@""
	.align	4


	//----- nvinfo : EIATTR_CUDA_API_VERSION
	.align		4
        /*0000*/ 	.byte	0x04, 0x37
        /*0002*/ 	.short	(.L_9 - .L_8)
.L_8:
        /*0004*/ 	.word	0x0000007c


	//----- nvinfo : EIATTR_KPARAM_INFO
	.align		4
.L_9:
        /*0008*/ 	.byte	0x04, 0x17
        /*000a*/ 	.short	(.L_11 - .L_10)
.L_10:
        /*000c*/ 	.word	0x00000000
        /*0010*/ 	.short	0x0003
        /*0012*/ 	.short	0x0018
        /*0014*/ 	.byte	0x00, 0xf0, 0x11, 0x00


	//----- nvinfo : EIATTR_KPARAM_INFO
	.align		4
.L_11:
        /*0018*/ 	.byte	0x04, 0x17
        /*001a*/ 	.short	(.L_13 - .L_12)
.L_12:
        /*001c*/ 	.word	0x00000000
        /*0020*/ 	.short	0x0002
        /*0022*/ 	.short	0x0010
        /*0024*/ 	.byte	0x00, 0xf4, 0x21, 0x00


	//----- nvinfo : EIATTR_KPARAM_INFO
	.align		4
.L_13:
        /*0028*/ 	.byte	0x04, 0x17
        /*002a*/ 	.short	(.L_15 - .L_14)
.L_14:
        /*002c*/ 	.word	0x00000000
        /*0030*/ 	.short	0x0001
        /*0032*/ 	.short	0x0008
        /*0034*/ 	.byte	0x00, 0xf4, 0x21, 0x00


	//----- nvinfo : EIATTR_KPARAM_INFO
	.align		4
.L_15:
        /*0038*/ 	.byte	0x04, 0x17
        /*003a*/ 	.short	(.L_17 - .L_16)
.L_16:
        /*003c*/ 	.word	0x00000000
        /*0040*/ 	.short	0x0000
        /*0042*/ 	.short	0x0000
        /*0044*/ 	.byte	0x00, 0xf4, 0x21, 0x00


	//----- nvinfo : EIATTR_SPARSE_MMA_MASK
	.align		4
.L_17:
        /*0048*/ 	.byte	0x03, 0x50
        /*004a*/ 	.short	0x0000


	//----- nvinfo : EIATTR_MAXREG_COUNT
	.align		4
        /*004c*/ 	.byte	0x03, 0x1b
        /*004e*/ 	.short	0x00ff


	//----- nvinfo : EIATTR_EXIT_INSTR_OFFSETS
	.align		4
        /*0050*/ 	.byte	0x04, 0x1c
        /*0052*/ 	.short	(.L_19 - .L_18)


	//   ....[0]....
.L_18:
        /*0054*/ 	.word	0x000001a0


	//   ....[1]....
        /*0058*/ 	.word	0x000001c0


	//----- nvinfo : EIATTR_REQNTID
	.align		4
.L_19:
        /*005c*/ 	.byte	0x04, 0x10
        /*005e*/ 	.short	(.L_21 - .L_20)
.L_20:
        /*0060*/ 	.word	0x00000020
        /*0064*/ 	.word	0x00000001
        /*0068*/ 	.word	0x00000001


	//----- nvinfo : EIATTR_CBANK_PARAM_SIZE
	.align		4
.L_21:
        /*006c*/ 	.byte	0x03, 0x19
        /*006e*/ 	.short	0x001c


	//----- nvinfo : EIATTR_PARAM_CBANK
	.align		4
        /*0070*/ 	.byte	0x04, 0x0a
        /*0072*/ 	.short	(.L_23 - .L_22)
	.align		4
.L_22:
        /*0074*/ 	.word	index@(.nv.constant0.triton_poi_fused_avg_pool2d_convolution_2)
        /*0078*/ 	.short	0x0210
        /*007a*/ 	.short	0x001c


	//----- nvinfo : EIATTR_SW_WAR
	.align		4
.L_23:
        /*007c*/ 	.byte	0x04, 0x36
        /*007e*/ 	.short	(.L_25 - .L_24)
.L_24:
        /*0080*/ 	.word	0x00000008
.L_25:


//--------------------- .nv.callgraph             --------------------------
	.section	.nv.callgraph,"",@"SHT_CUDA_CALLGRAPH"
	.align	4
	.sectionentsize	8
	.align		4
        /*0000*/ 	.word	0x00000000
	.align		4
        /*0004*/ 	.word	0xffffffff
	.align		4
        /*0008*/ 	.word	0x00000000
	.align		4
        /*000c*/ 	.word	0xfffffffe
	.align		4
        /*0010*/ 	.word	0x00000000
	.align		4
        /*0014*/ 	.word	0xfffffffd
	.align		4
        /*0018*/ 	.word	0x00000000
	.align		4
        /*001c*/ 	.word	0xfffffffc


//--------------------- .text.triton_poi_fused_avg_pool2d_convolution_2 --------------------------
	.section	.text.triton_poi_fused_avg_pool2d_convolution_2,"ax",@progbits
	.align	128
        .global         triton_poi_fused_avg_pool2d_convolution_2
        .type           triton_poi_fused_avg_pool2d_convolution_2,@function
        .size           triton_poi_fused_avg_pool2d_convolution_2,(.L_x_1 - triton_poi_fused_avg_pool2d_convolution_2)
        .other          triton_poi_fused_avg_pool2d_convolution_2,@"STO_CUDA_ENTRY STV_DEFAULT"
triton_poi_fused_avg_pool2d_convolution_2:
.text.triton_poi_fused_avg_pool2d_convolution_2:
[----:B------:R-:W0:Y:S02]  /*0000*/  LDC R1, c[0x0][0x28] ;  /* 0x00000a00ff017b82 */ /* 0x000e240000000800 */
[----:B------:R-:W1:Y:S01]  /*0010*/  S2R R8, SR_TID.X ;  /* 0x0000000000087919 */ /* 0x000e620000002100 */
[----:B------:R-:W2:Y:S01]  /*0020*/  LDC.64 R4, c[0x0][0x218] ;  /* 0x00008600ff047b82 */ /* 0x000ea20000000a00 */
[----:B------:R-:W-:Y:S01]  /*0030*/  IMAD.MOV.U32 R11, RZ, RZ, RZ ;  /* 0x000000ffff0b7224 */ /* 0x000fe200078e00ff */
[----:B------:R-:W-:Y:S01]  /*0040*/  ULDC.64 UR4, c[0x0][0x208] ;  /* 0x0000820000047ab9 */ /* 0x000fe20000000a00 */
[----:B------:R-:W3:Y:S05]  /*0050*/  S2R R9, SR_CTAID.X ;  /* 0x0000000000097919 */ /* 0x000eea0000002500 */
[----:B------:R-:W4:Y:S01]  /*0060*/  LDC.64 R2, c[0x0][0x210] ;  /* 0x00008400ff027b82 */ /* 0x000f220000000a00 */
[----:B-1----:R-:W-:-:S02]  /*0070*/  LOP3.LUT R0, R8, 0xf, RZ, 0xc0, !PT ;  /* 0x0000000f08007812 */ /* 0x002fc400078ec0ff */
[----:B---3--:R-:W-:-:S03]  /*0080*/  SHF.R.S32.HI R6, RZ, 0x1b, R9 ;  /* 0x0000001bff067819 */ /* 0x008fc60000011409 */
[----:B------:R-:W-:Y:S01]  /*0090*/  IMAD R9, R9, 0x10, R0 ;  /* 0x0000001009097824 */ /* 0x000fe200078e0200 */
[----:B------:R-:W-:-:S03]  /*00a0*/  SGXT R0, R6, 0x1 ;  /* 0x000000010600781a */ /* 0x000fc60000000200 */
[C---:B----4-:R-:W-:Y:S01]  /*00b0*/  IMAD.WIDE R2, R9.reuse, 0x4, R2 ;  /* 0x0000000409027825 */ /* 0x050fe200078e0202 */
[----:B------:R-:W-:Y:S02]  /*00c0*/  ISETP.GE.AND P0, PT, R9, 0x10, PT ;  /* 0x000000100900780c */ /* 0x000fe40003f06270 */
[----:B------:R-:W-:-:S04]  /*00d0*/  LEA.HI R0, R0, R9, RZ, 0x2 ;  /* 0x0000000900007211 */ /* 0x000fc800078f10ff */
[----:B------:R-:W-:-:S05]  /*00e0*/  LOP3.LUT R0, R0, 0xfffffffc, RZ, 0xc0, !PT ;  /* 0xfffffffc00007812 */ /* 0x000fca00078ec0ff */
[----:B------:R-:W-:Y:S02]  /*00f0*/  IMAD.IADD R7, R9, 0x1, -R0 ;  /* 0x0000000109077824 */ /* 0x000fe400078e0a00 */
[----:B------:R-:W-:Y:S02]  /*0100*/  IMAD.MOV.U32 R0, RZ, RZ, RZ ;  /* 0x000000ffff007224 */ /* 0x000fe400078e00ff */
[----:B--2---:R-:W-:Y:S02]  /*0110*/  IMAD.WIDE R4, R7, 0x4, R4 ;  /* 0x0000000407047825 */ /* 0x004fe400078e0204 */
[----:B------:R-:W1:Y:S02]  /*0120*/  LDC.64 R6, c[0x0][0x220] ;  /* 0x00008800ff067b82 */ /* 0x000e640000000a00 */
[----:B------:R-:W2:Y:S04]  /*0130*/  @!P0 LDG.E R0, desc[UR4][R2.64] ;  /* 0x0000000402008981 */ /* 0x000ea8000c1e1900 */
[----:B------:R-:W2:Y:S01]  /*0140*/  @!P0 LDG.E.EL R11, desc[UR4][R4.64] ;  /* 0x00000004040b8981 */ /* 0x000ea2000c2e1900 */
[----:B------:R-:W-:-:S04]  /*0150*/  LOP3.LUT P0, RZ, R8, 0x10, RZ, 0xc0, !PT ;  /* 0x0000001008ff7812 */ /* 0x000fc8000780c0ff */
[C---:B------:R-:W-:Y:S01]  /*0160*/  ISETP.LT.AND P0, PT, R9.reuse, 0x10, !P0 ;  /* 0x000000100900780c */ /* 0x040fe20004701270 */
[----:B-1----:R-:W-:-:S04]  /*0170*/  IMAD.WIDE R6, R9, 0x4, R6 ;  /* 0x0000000409067825 */ /* 0x002fc800078e0206 */
[----:B--2---:R-:W-:-:S08]  /*0180*/  FADD R11, R11, R0 ;  /* 0x000000000b0b7221 */ /* 0x004fd00000000000 */
[----:B------:R1:W-:Y:S01]  /*0190*/  @P0 STG.E desc[UR4][R2.64], R11 ;  /* 0x0000000b02000986 */ /* 0x0003e2000c101904 */
[----:B------:R-:W-:Y:S05]  /*01a0*/  @!P0 EXIT ;  /* 0x000000000000894d */ /* 0x000fea0003800000 */
[----:B------:R-:W-:Y:S01]  /*01b0*/  STG.E desc[UR4][R6.64], R11 ;  /* 0x0000000b06007986 */ /* 0x000fe2000c101904 */
[----:B------:R-:W-:Y:S05]  /*01c0*/  EXIT ;  /* 0x000000000000794d */ /* 0x000fea0003800000 */
.L_x_0:
[----:B------:R-:W-:-:S00]  /*01d0*/  BRA `(.L_x_0) ;  /* 0xfffffffc00fc7947 */ /* 0x000fc0000383ffff */
[----:B------:R-:W-:-:S00]  /*01e0*/  NOP ;  /* 0x0000000000007918 */ /* 0x000fc00000000000 */
        /* <DEDUP_REMOVED lines=9> */
.L_x_1:


//--------------------- .nv.constant0.triton_poi_fused_avg_pool2d_convolution_2 --------------------------
	.section	.nv.constant0.triton_poi_fused_avg_pool2d_convolution_2,"a",@progbits
	.sectionflags	@""
	.align	4
.nv.constant0.triton_poi_fused_avg_pool2d_convolution_2:
	.zero		556
